	.headerflags	@"EF_CUDA_TEXMODE_UNIFIED EF_CUDA_64BIT_ADDRESS EF_CUDA_ACCELERATORS EF_CUDA_SM90 EF_CUDA_VIRTUAL_SM(EF_CUDA_SM90)"
	.elftype	@"ET_EXEC"


//--------------------- .nv.info                  --------------------------
	.section	.nv.info,"",@"SHT_CUDA_INFO"
	.align	4


	//----- nvinfo : EIATTR_REGCOUNT
	.align		4
        /*0000*/ 	.byte	0x04, 0x2f
        /*0002*/ 	.short	(.L_1 - .L_0)
	.align		4
.L_0:
        /*0004*/ 	.word	index@(triton_per_fused_convolution_mean_2)
        /*0008*/ 	.word	0x00000014


	//----- nvinfo : EIATTR_MIN_STACK_SIZE
	.align		4
.L_1:
        /*000c*/ 	.byte	0x04, 0x12
        /*000e*/ 	.short	(.L_3 - .L_2)
	.align		4
.L_2:
        /*0010*/ 	.word	index@(triton_per_fused_convolution_mean_2)
        /*0014*/ 	.word	0x00000000


	//----- nvinfo : EIATTR_FRAME_SIZE
	.align		4
.L_3:
        /*0018*/ 	.byte	0x04, 0x11
        /*001a*/ 	.short	(.L_5 - .L_4)
	.align		4
.L_4:
        /*001c*/ 	.word	index@(triton_per_fused_convolution_mean_2)
        /*0020*/ 	.word	0x00000000


	//----- nvinfo : EIATTR_MIN_STACK_SIZE
	.align		4
.L_5:
        /*0024*/ 	.byte	0x04, 0x12
        /*0026*/ 	.short	(.L_7 - .L_6)
	.align		4
.L_6:
        /*0028*/ 	.word	index@(triton_per_fused_convolution_mean_2)
        /*002c*/ 	.word	0x00000000
.L_7:


//--------------------- .nv.info.triton_per_fused_convolution_mean_2 --------------------------
	.section	.nv.info.triton_per_fused_convolution_mean_2,"",@"SHT_CUDA_INFO"
	.sectionflags	@""
	.align	4


	//----- nvinfo : EIATTR_CUDA_API_VERSION
	.align		4
        /*0000*/ 	.byte	0x04, 0x37
        /*0002*/ 	.short	(.L_9 - .L_8)
.L_8:
        /*0004*/ 	.word	0x0000007c


	//----- nvinfo : EIATTR_KPARAM_INFO
	.align		4
.L_9:
        /*0008*/ 	.byte	0x04, 0x17
        /*000a*/ 	.short	(.L_11 - .L_10)
.L_10:
        /*000c*/ 	.word	0x00000000
        /*0010*/ 	.short	0x0004
        /*0012*/ 	.short	0x001c
        /*0014*/ 	.byte	0x00, 0xf0, 0x11, 0x00


	//----- nvinfo : EIATTR_KPARAM_INFO
	.align		4
.L_11:
        /*0018*/ 	.byte	0x04, 0x17
        /*001a*/ 	.short	(.L_13 - .L_12)
.L_12:
        /*001c*/ 	.word	0x00000000
        /*0020*/ 	.short	0x0003
        /*0022*/ 	.short	0x0018
        /*0024*/ 	.byte	0x00, 0xf0, 0x11, 0x00


	//----- nvinfo : EIATTR_KPARAM_INFO
	.align		4
.L_13:
        /*0028*/ 	.byte	0x04, 0x17
        /*002a*/ 	.short	(.L_15 - .L_14)
.L_14:
        /*002c*/ 	.word	0x00000000
        /*0030*/ 	.short	0x0002
        /*0032*/ 	.short	0x0010
        /*0034*/ 	.byte	0x00, 0xf4, 0x21, 0x00


	//----- nvinfo : EIATTR_KPARAM_INFO
	.align		4
.L_15:
        /*0038*/ 	.byte	0x04, 0x17
        /*003a*/ 	.short	(.L_17 - .L_16)
.L_16:
        /*003c*/ 	.word	0x00000000
        /*0040*/ 	.short	0x0001
        /*0042*/ 	.short	0x0008
        /*0044*/ 	.byte	0x00, 0xf4, 0x21, 0x00


	//----- nvinfo : EIATTR_KPARAM_INFO
	.align		4
.L_17:
        /*0048*/ 	.byte	0x04, 0x17
        /*004a*/ 	.short	(.L_19 - .L_18)
.L_18:
        /*004c*/ 	.word	0x00000000
        /*0050*/ 	.short	0x0000
        /*0052*/ 	.short	0x0000
        /*0054*/ 	.byte	0x00, 0xf4, 0x21, 0x00


	//----- nvinfo : EIATTR_SPARSE_MMA_MASK
	.align		4
.L_19:
        /*0058*/ 	.byte	0x03, 0x50
        /*005a*/ 	.short	0x0000


	//----- nvinfo : EIATTR_MAXREG_COUNT
	.align		4
        /*005c*/ 	.byte	0x03, 0x1b
        /*005e*/ 	.short	0x00ff


	//----- nvinfo : EIATTR_COOP_GROUP_MASK_REGIDS
	.align		4
        /*0060*/ 	.byte	0x04, 0x29
        /*0062*/ 	.short	(.L_21 - .L_20)


	//   ....[0]....
.L_20:
        /*0064*/ 	.word	0xffffffff


	//   ....[1]....
        /*0068*/ 	.word	0xffffffff


	//----- nvinfo : EIATTR_COOP_GROUP_INSTR_OFFSETS
	.align		4
.L_21:
        /*006c*/ 	.byte	0x04, 0x28
        /*006e*/ 	.short	(.L_23 - .L_22)


	//   ....[0]....
.L_22:
        /*0070*/ 	.word	0x000002f0


	//   ....[1]....
        /*0074*/ 	.word	0x00000310


	//----- nvinfo : EIATTR_EXIT_INSTR_OFFSETS
	.align		4
.L_23:
        /*0078*/ 	.byte	0x04, 0x1c
        /*007a*/ 	.short	(.L_25 - .L_24)


	//   ....[0]....
.L_24:
        /*007c*/ 	.word	0x000003a0


	//   ....[1]....
        /*0080*/ 	.word	0x000003d0


	//----- nvinfo : EIATTR_REQNTID
	.align		4
.L_25:
        /*0084*/ 	.byte	0x04, 0x10
        /*0086*/ 	.short	(.L_27 - .L_26)
.L_26:
        /*0088*/ 	.word	0x00000080
        /*008c*/ 	.word	0x00000001
        /*0090*/ 	.word	0x00000001


	//----- nvinfo : EIATTR_CBANK_PARAM_SIZE
	.align		4
.L_27:
        /*0094*/ 	.byte	0x03, 0x19
        /*0096*/ 	.short	0x0020


	//----- nvinfo : EIATTR_PARAM_CBANK
	.align		4
        /*0098*/ 	.byte	0x04, 0x0a
        /*009a*/ 	.short	(.L_29 - .L_28)
	.align		4
.L_28:
        /*009c*/ 	.word	index@(.nv.constant0.triton_per_fused_convolution_mean_2)
        /*00a0*/ 	.short	0x0210
        /*00a2*/ 	.short	0x0020


	//----- nvinfo : EIATTR_SW_WAR
	.align		4
.L_29:
        /*00a4*/ 	.byte	0x04, 0x36
        /*00a6*/ 	.short	(.L_31 - .L_30)
.L_30:
        /*00a8*/ 	.word	0x00000008
.L_31:


//--------------------- .nv.callgraph             --------------------------
	.section	.nv.callgraph,"",@"SHT_CUDA_CALLGRAPH"
	.align	4
	.sectionentsize	8
	.align		4
        /*0000*/ 	.word	0x00000000
	.align		4
        /*0004*/ 	.word	0xffffffff
	.align		4
        /*0008*/ 	.word	0x00000000
	.align		4
        /*000c*/ 	.word	0xfffffffe
	.align		4
        /*0010*/ 	.word	0x00000000
	.align		4
        /*0014*/ 	.word	0xfffffffd
	.align		4
        /*0018*/ 	.word	0x00000000
	.align		4
        /*001c*/ 	.word	0xfffffffc


//--------------------- .text.triton_per_fused_convolution_mean_2 --------------------------
	.section	.text.triton_per_fused_convolution_mean_2,"ax",@progbits
	.sectionflags	@"SHF_BARRIERS=1"
	.align	128
        .global         triton_per_fused_convolution_mean_2
        .type           triton_per_fused_convolution_mean_2,@function
        .size           triton_per_fused_convolution_mean_2,(.L_x_1 - triton_per_fused_convolution_mean_2)
        .other          triton_per_fused_convolution_mean_2,@"STO_CUDA_ENTRY STV_DEFAULT"
triton_per_fused_convolution_mean_2:
.text.triton_per_fused_convolution_mean_2:
[----:B------:R-:W0:Y:S02]  /*0000*/  LDC R1, c[0x0][0x28] ;  /* 0x00000a00ff017b82 */ /* 0x000e240000000800 */
[----:B------:R-:W1:Y:S01]  /*0010*/  S2R R11, SR_TID.X ;  /* 0x00000000000b7919 */ /* 0x000e620000002100 */
[----:B------:R-:W2:Y:S01]  /*0020*/  LDC.64 R2, c[0x0][0x210] ;  /* 0x00008400ff027b82 */ /* 0x000ea20000000a00 */
[----:B------:R-:W-:Y:S01]  /*0030*/  ULDC.64 UR6, c[0x0][0x208] ;  /* 0x0000820000067ab9 */ /* 0x000fe20000000a00 */
[----:B------:R-:W3:Y:S06]  /*0040*/  S2R R5, SR_CTAID.X ;  /* 0x0000000000057919 */ /* 0x000eec0000002500 */
[----:B------:R-:W4:Y:S01]  /*0050*/  LDC.64 R8, c[0x0][0x220] ;  /* 0x00008800ff087b82 */ /* 0x000f220000000a00 */
[----:B-1----:R-:W-:Y:S01]  /*0060*/  SHF.R.U32.HI R13, RZ, 0x2, R11 ;  /* 0x00000002ff0d7819 */ /* 0x002fe2000001160b */
[----:B------:R-:W-:-:S02]  /*0070*/  IMAD.SHL.U32 R4, R11, 0x4, RZ ;  /* 0x000000040b047824 */ /* 0x000fc400078e00ff */
[----:B---3--:R-:W-:Y:S01]  /*0080*/  IMAD.SHL.U32 R0, R5, 0x20, RZ ;  /* 0x0000002005007824 */ /* 0x008fe200078e00ff */
[----:B------:R-:W-:Y:S02]  /*0090*/  SGXT.U32 R13, R13, 0x5 ;  /* 0x000000050d0d781a */ /* 0x000fe40000000000 */
[----:B------:R-:W-:Y:S02]  /*00a0*/  SHF.R.S32.HI R7, RZ, 0x1a, R5 ;  /* 0x0000001aff077819 */ /* 0x000fe40000011405 */
[----:B------:R-:W-:Y:S02]  /*00b0*/  LOP3.LUT R10, R0, R13, RZ, 0xfc, !PT ;  /* 0x0000000d000a7212 */ /* 0x000fe400078efcff */
[----:B------:R-:W-:Y:S02]  /*00c0*/  SGXT R7, R7, 0x1 ;  /* 0x000000010707781a */ /* 0x000fe40000000200 */
[----:B------:R-:W-:Y:S02]  /*00d0*/  LOP3.LUT R5, R4, 0xc, RZ, 0xc0, !PT ;  /* 0x0000000c04057812 */ /* 0x000fe400078ec0ff */
[----:B------:R-:W-:-:S02]  /*00e0*/  ISETP.GE.AND P1, PT, R10, 0x40, PT ;  /* 0x000000400a00780c */ /* 0x000fc40003f26270 */
[----:B------:R-:W-:Y:S01]  /*00f0*/  LEA.HI R7, R7, R10, RZ, 0x2 ;  /* 0x0000000a07077211 */ /* 0x000fe200078f10ff */
[----:B------:R-:W-:-:S03]  /*0100*/  IMAD R5, R10, 0x10, R5 ;  /* 0x000000100a057824 */ /* 0x000fc600078e0205 */
[----:B------:R-:W-:Y:S01]  /*0110*/  LOP3.LUT R15, R7, 0xfffffffc, RZ, 0xc0, !PT ;  /* 0xfffffffc070f7812 */ /* 0x000fe200078ec0ff */
[----:B--2---:R-:W-:Y:S01]  /*0120*/  IMAD.WIDE R2, R5, 0x4, R2 ;  /* 0x0000000405027825 */ /* 0x004fe200078e0202 */
[----:B------:R-:W-:Y:S02]  /*0130*/  CS2R R4, SRZ ;  /* 0x0000000000047805 */ /* 0x000fe4000001ff00 */
[----:B------:R-:W-:Y:S01]  /*0140*/  CS2R R6, SRZ ;  /* 0x0000000000067805 */ /* 0x000fe2000001ff00 */
[----:B------:R-:W-:Y:S02]  /*0150*/  IMAD.IADD R15, R10, 0x1, -R15 ;  /* 0x000000010a0f7824 */ /* 0x000fe400078e0a0f */
[----:B------:R-:W-:-:S03]  /*0160*/  IMAD.MOV.U32 R10, RZ, RZ, RZ ;  /* 0x000000ffff0a7224 */ /* 0x000fc600078e00ff */
[----:B------:R-:W2:Y:S01]  /*0170*/  @!P1 LDG.E.128 R4, desc[UR6][R2.64] ;  /* 0x0000000602049981 */ /* 0x000ea2000c1e1d00 */
[----:B----4-:R-:W-:-:S05]  /*0180*/  IMAD.WIDE R8, R15, 0x4, R8 ;  /* 0x000000040f087825 */ /* 0x010fca00078e0208 */
[----:B------:R1:W3:Y:S01]  /*0190*/  @!P1 LDG.E.EL R10, desc[UR6][R8.64] ;  /* 0x00000006080a9981 */ /* 0x0002e2000c2e1900 */
[----:B------:R-:W4:Y:S01]  /*01a0*/  S2UR UR5, SR_CgaCtaId ;  /* 0x00000000000579c3 */ /* 0x000f220000008800 */
[----:B------:R-:W-:Y:S01]  /*01b0*/  UMOV UR4, 0x400 ;  /* 0x0000040000047882 */ /* 0x000fe20000000000 */
[C---:B------:R-:W-:Y:S02]  /*01c0*/  LOP3.LUT P0, RZ, R11.reuse, 0x60, RZ, 0xc0, !PT ;  /* 0x000000600bff7812 */ /* 0x040fe4000780c0ff */
[----:B-1----:R-:W-:Y:S02]  /*01d0*/  LOP3.LUT R8, R11, 0x1f, RZ, 0xc0, !PT ;  /* 0x0000001f0b087812 */ /* 0x002fe400078ec0ff */
[----:B------:R-:W-:-:S04]  /*01e0*/  LOP3.LUT R11, R0, 0x1f, R11, 0xf8, !PT ;  /* 0x0000001f000b7812 */ /* 0x000fc800078ef80b */
[----:B------:R-:W-:Y:S01]  /*01f0*/  ISETP.LT.AND P0, PT, R11, 0x40, !P0 ;  /* 0x000000400b00780c */ /* 0x000fe20004701270 */
[----:B----4-:R-:W-:-:S06]  /*0200*/  UPRMT UR4, UR5, 0x654, UR4 ;  /* 0x0000065405047896 */ /* 0x010fcc0008000004 */
[----:B------:R-:W-:Y:S02]  /*0210*/  LEA R14, R13, UR4, 0x2 ;  /* 0x000000040d0e7c11 */ /* 0x000fe4000f8e10ff */
[----:B--2---:R-:W-:Y:S02]  /*0220*/  SEL R15, R4, RZ, !P1 ;  /* 0x000000ff040f7207 */ /* 0x004fe40004800000 */
[----:B------:R-:W-:Y:S02]  /*0230*/  SEL R5, R5, RZ, !P1 ;  /* 0x000000ff05057207 */ /* 0x000fe40004800000 */
[----:B------:R-:W-:Y:S01]  /*0240*/  SEL R17, R6, RZ, !P1 ;  /* 0x000000ff06117207 */ /* 0x000fe20004800000 */
[--C-:B---3--:R-:W-:Y:S02]  /*0250*/  FADD R4, R15, R10.reuse ;  /* 0x0000000a0f047221 */ /* 0x108fe40000000000 */
[--C-:B------:R-:W-:Y:S01]  /*0260*/  FADD R5, R5, R10.reuse ;  /* 0x0000000a05057221 */ /* 0x100fe20000000000 */
[----:B------:R-:W-:Y:S01]  /*0270*/  SEL R7, R7, RZ, !P1 ;  /* 0x000000ff07077207 */ /* 0x000fe20004800000 */
[----:B------:R-:W-:-:S02]  /*0280*/  FADD R6, R17, R10 ;  /* 0x0000000a11067221 */ /* 0x000fc40000000000 */
[----:B------:R-:W-:Y:S02]  /*0290*/  FADD R15, R4, R5 ;  /* 0x00000005040f7221 */ /* 0x000fe40000000000 */
[----:B------:R-:W-:Y:S02]  /*02a0*/  FADD R7, R7, R10 ;  /* 0x0000000a07077221 */ /* 0x000fe40000000000 */
[----:B------:R-:W-:Y:S01]  /*02b0*/  FADD R10, R6, R15 ;  /* 0x0000000f060a7221 */ /* 0x000fe20000000000 */
[----:B------:R-:W-:-:S03]  /*02c0*/  LEA R15, R8, UR4, 0x2 ;  /* 0x00000004080f7c11 */ /* 0x000fc6000f8e10ff */
[----:B------:R-:W-:-:S05]  /*02d0*/  FADD R10, R7, R10 ;  /* 0x0000000a070a7221 */ /* 0x000fca0000000000 */
[----:B------:R-:W-:-:S05]  /*02e0*/  FSEL R10, R10, RZ, !P1 ;  /* 0x000000ff0a0a7208 */ /* 0x000fca0004800000 */
[----:B------:R-:W1:Y:S02]  /*02f0*/  SHFL.BFLY PT, R9, R10, 0x2, 0x1f ;  /* 0x0c401f000a097f89 */ /* 0x000e6400000e0000 */
[----:B-1----:R-:W-:-:S05]  /*0300*/  FADD R12, R10, R9 ;  /* 0x000000090a0c7221 */ /* 0x002fca0000000000 */
[----:B------:R-:W1:Y:S02]  /*0310*/  SHFL.BFLY PT, R9, R12, 0x1, 0x1f ;  /* 0x0c201f000c097f89 */ /* 0x000e6400000e0000 */
[----:B-1----:R-:W-:Y:S02]  /*0320*/  FADD R13, R12, R9 ;  /* 0x000000090c0d7221 */ /* 0x002fe40000000000 */
[----:B------:R-:W1:Y:S03]  /*0330*/  LDC.64 R8, c[0x0][0x218] ;  /* 0x00008600ff087b82 */ /* 0x000e660000000a00 */
[----:B------:R2:W-:Y:S05]  /*0340*/  STS [R14], R13 ;  /* 0x0000000d0e007388 */ /* 0x0005ea0000000800 */
[----:B------:R-:W-:Y:S01]  /*0350*/  BAR.SYNC.DEFER_BLOCKING 0x0 ;  /* 0x0000000000007b1d */ /* 0x000fe20000010000 */
[----:B-1----:R-:W-:-:S05]  /*0360*/  IMAD.WIDE R8, R11, 0x4, R8 ;  /* 0x000000040b087825 */ /* 0x002fca00078e0208 */
[----:B------:R-:W1:Y:S04]  /*0370*/  LDS R15, [R15] ;  /* 0x000000000f0f7984 */ /* 0x000e680000000800 */
[----:B------:R2:W-:Y:S01]  /*0380*/  @!P1 STG.E.128 desc[UR6][R2.64], R4 ;  /* 0x0000000402009986 */ /* 0x0005e2000c101d06 */
[----:B------:R-:W-:Y:S06]  /*0390*/  BAR.SYNC.DEFER_BLOCKING 0x0 ;  /* 0x0000000000007b1d */ /* 0x000fec0000010000 */
[----:B--2---:R-:W-:Y:S05]  /*03a0*/  @!P0 EXIT ;  /* 0x000000000000894d */ /* 0x004fea0003800000 */
[----:B-1----:R-:W-:-:S05]  /*03b0*/  FMUL R15, R15, 0.0625 ;  /* 0x3d8000000f0f7820 */ /* 0x002fca0000400000 */
[----:B------:R-:W-:Y:S01]  /*03c0*/  STG.E desc[UR6][R8.64], R15 ;  /* 0x0000000f08007986 */ /* 0x000fe2000c101906 */
[----:B------:R-:W-:Y:S05]  /*03d0*/  EXIT ;  /* 0x000000000000794d */ /* 0x000fea0003800000 */
.L_x_0:
[----:B------:R-:W-:-:S00]  /*03e0*/  BRA `(.L_x_0) ;  /* 0xfffffffc00fc7947 */ /* 0x000fc0000383ffff */
[----:B------:R-:W-:-:S00]  /*03f0*/  NOP ;  /* 0x0000000000007918 */ /* 0x000fc00000000000 */
        /* <DEDUP_REMOVED lines=8> */
.L_x_1:


//--------------------- .nv.shared.triton_per_fused_convolution_mean_2 --------------------------
	.section	.nv.shared.triton_per_fused_convolution_mean_2,"aw",@nobits
	.sectionflags	@""
	.align	16
	.zero		1024


//--------------------- .nv.constant0.triton_per_fused_convolution_mean_2 --------------------------
	.section	.nv.constant0.triton_per_fused_convolution_mean_2,"a",@progbits
	.sectionflags	@""
	.align	4
.nv.constant0.triton_per_fused_convolution_mean_2:
	.zero		560
